	.headerflags	@"EF_CUDA_TEXMODE_UNIFIED EF_CUDA_64BIT_ADDRESS EF_CUDA_SM89 EF_CUDA_VIRTUAL_SM(EF_CUDA_SM89)"
	.elftype	@"ET_EXEC"


//--------------------- .nv.info                  --------------------------
	.section	.nv.info,"",@"SHT_CUDA_INFO"
	.align	4


	//----- nvinfo : EIATTR_REGCOUNT
	.align		4
        /*0000*/ 	.byte	0x04, 0x2f
        /*0002*/ 	.short	(.L_1 - .L_0)
	.align		4
.L_0:
        /*0004*/ 	.word	index@(triton__0d1d2de)
        /*0008*/ 	.word	0x0000000c


	//----- nvinfo : EIATTR_MAX_STACK_SIZE
	.align		4
.L_1:
        /*000c*/ 	.byte	0x04, 0x23
        /*000e*/ 	.short	(.L_3 - .L_2)
	.align		4
.L_2:
        /*0010*/ 	.word	index@(triton__0d1d2de)
        /*0014*/ 	.word	0x00000000


	//----- nvinfo : EIATTR_MIN_STACK_SIZE
	.align		4
.L_3:
        /*0018*/ 	.byte	0x04, 0x12
        /*001a*/ 	.short	(.L_5 - .L_4)
	.align		4
.L_4:
        /*001c*/ 	.word	index@(triton__0d1d2de)
        /*0020*/ 	.word	0x00000000


	//----- nvinfo : EIATTR_FRAME_SIZE
	.align		4
.L_5:
        /*0024*/ 	.byte	0x04, 0x11
        /*0026*/ 	.short	(.L_7 - .L_6)
	.align		4
.L_6:
        /*0028*/ 	.word	index@(triton__0d1d2de)
        /*002c*/ 	.word	0x00000000
.L_7:


//--------------------- .nv.info.triton__0d1d2de  --------------------------
	.section	.nv.info.triton__0d1d2de,"",@"SHT_CUDA_INFO"
	.align	4


	//----- nvinfo : EIATTR_CUDA_API_VERSION
	.align		4
        /*0000*/ 	.byte	0x04, 0x37
        /*0002*/ 	.short	(.L_9 - .L_8)
.L_8:
        /*0004*/ 	.word	0x0000007b


	//----- nvinfo : EIATTR_PARAM_CBANK
	.align		4
.L_9:
        /*0008*/ 	.byte	0x04, 0x0a
        /*000a*/ 	.short	(.L_11 - .L_10)
	.align		4
.L_10:
        /*000c*/ 	.word	index@(.nv.constant0.triton__0d1d2de)
        /*0010*/ 	.short	0x0160
        /*0012*/ 	.short	0x0014


	//----- nvinfo : EIATTR_CBANK_PARAM_SIZE
	.align		4
.L_11:
        /*0014*/ 	.byte	0x03, 0x19
        /*0016*/ 	.short	0x0014


	//----- nvinfo : EIATTR_KPARAM_INFO
	.align		4
        /*0018*/ 	.byte	0x04, 0x17
        /*001a*/ 	.short	(.L_13 - .L_12)
.L_12:
        /*001c*/ 	.word	0x00000000
        /*0020*/ 	.short	0x0002
        /*0022*/ 	.short	0x0010
        /*0024*/ 	.byte	0x00, 0xf0, 0x11, 0x00


	//----- nvinfo : EIATTR_KPARAM_INFO
	.align		4
.L_13:
        /*0028*/ 	.byte	0x04, 0x17
        /*002a*/ 	.short	(.L_15 - .L_14)
.L_14:
        /*002c*/ 	.word	0x00000000
        /*0030*/ 	.short	0x0001
        /*0032*/ 	.short	0x0008
        /*0034*/ 	.byte	0x00, 0xf0, 0x21, 0x00


	//----- nvinfo : EIATTR_KPARAM_INFO
	.align		4
.L_15:
        /*0038*/ 	.byte	0x04, 0x17
        /*003a*/ 	.short	(.L_17 - .L_16)
.L_16:
        /*003c*/ 	.word	0x00000000
        /*0040*/ 	.short	0x0000
        /*0042*/ 	.short	0x0000
        /*0044*/ 	.byte	0x00, 0xf0, 0x21, 0x00


	//----- nvinfo : EIATTR_MAXREG_COUNT
	.align		4
.L_17:
        /*0048*/ 	.byte	0x03, 0x1b
        /*004a*/ 	.short	0x00ff


	//----- nvinfo : EIATTR_EXIT_INSTR_OFFSETS
	.align		4
        /*004c*/ 	.byte	0x04, 0x1c
        /*004e*/ 	.short	(.L_19 - .L_18)


	//   ....[0]....
.L_18:
        /*0050*/ 	.word	0x00000290


	//----- nvinfo : EIATTR_MAX_THREADS
	.align		4
.L_19:
        /*0054*/ 	.byte	0x04, 0x05
        /*0056*/ 	.short	(.L_21 - .L_20)
.L_20:
        /*0058*/ 	.word	0x00000100
        /*005c*/ 	.word	0x00000001
        /*0060*/ 	.word	0x00000001
.L_21:


//--------------------- .nv.rel.action            --------------------------
	.section	.nv.rel.action,"",@"SHT_CUDA_RELOCINFO"
	.align	8
	.sectionentsize	8
        /*0000*/ 	.byte	0x73, 0x00, 0x00, 0x00, 0x00, 0x00, 0x00, 0x00, 0x00, 0x00, 0x00, 0x11, 0x25, 0x00, 0x05, 0x36


//--------------------- .nv.constant0.triton__0d1d2de --------------------------
	.section	.nv.constant0.triton__0d1d2de,"a",@progbits
	.align	4
.nv.constant0.triton__0d1d2de:
	.zero		372


//--------------------- .text.triton__0d1d2de     --------------------------
	.section	.text.triton__0d1d2de,"ax",@progbits
	.sectioninfo	@"SHI_REGISTERS=12"
	.align	128
        .global         triton__0d1d2de
        .type           triton__0d1d2de,@function
        .size           triton__0d1d2de,(.L_x_1 - triton__0d1d2de)
        .other          triton__0d1d2de,@"STO_CUDA_ENTRY STV_DEFAULT"
triton__0d1d2de:
.text.triton__0d1d2de:
[----:B------:R-:W-:-:S02]  /*0000*/  IMAD.MOV.U32 R1, RZ, RZ, c[0x0][0x28] ;  /* 0x00000a00ff017624 */ /* 0x000fc400078e00ff */
[----:B------:R-:W0:Y:S01]  /*0010*/  S2R R0, SR_TID.X ;  /* 0x0000000000007919 */ /* 0x000e220000002100 */
[----:B------:R-:W-:Y:S01]  /*0020*/  IMAD.MOV.U32 R9, RZ, RZ, 0x2 ;  /* 0x00000002ff097424 */ /* 0x000fe200078e00ff */
[----:B------:R-:W-:Y:S02]  /*0030*/  ULDC.64 UR4, c[0x0][0x118] ;  /* 0x0000460000047ab9 */ /* 0x000fe40000000a00 */
[----:B------:R-:W1:Y:S01]  /*0040*/  S2R R5, SR_CTAID.X ;  /* 0x0000000000057919 */ /* 0x000e620000002500 */
[----:B0-----:R-:W-:Y:S01]  /*0050*/  IMAD.SHL.U32 R0, R0, 0x2, RZ ;  /* 0x0000000200007824 */ /* 0x001fe200078e00ff */
[----:B-1----:R-:W-:-:S04]  /*0060*/  SHF.R.S32.HI R3, RZ, 0x16, R5 ;  /* 0x00000016ff037819 */ /* 0x002fc80000011405 */
[----:B------:R-:W-:Y:S02]  /*0070*/  LOP3.LUT R0, R0, 0x1fe, RZ, 0xc0, !PT ;  /* 0x000001fe00007812 */ /* 0x000fe400078ec0ff */
[----:B------:R-:W-:-:S03]  /*0080*/  SGXT R3, R3, 0x1 ;  /* 0x000000010303781a */ /* 0x000fc60000000200 */
[----:B------:R-:W-:-:S05]  /*0090*/  IMAD R0, R5, 0x200, R0 ;  /* 0x0000020005007824 */ /* 0x000fca00078e0200 */
[CC--:B------:R-:W-:Y:S02]  /*00a0*/  LEA.HI R2, R3.reuse, R0.reuse, RZ, 0x16 ;  /* 0x0000000003027211 */ /* 0x0c0fe400078fb0ff */
[CC--:B------:R-:W-:Y:S02]  /*00b0*/  LEA.HI R6, R3.reuse, R0.reuse, RZ, 0x18 ;  /* 0x0000000003067211 */ /* 0x0c0fe400078fc0ff */
[----:B------:R-:W-:Y:S02]  /*00c0*/  SHF.R.S32.HI R4, RZ, 0x16, R2 ;  /* 0x00000016ff047819 */ /* 0x000fe40000011402 */
[----:B------:R-:W-:Y:S01]  /*00d0*/  LEA.HI R2, R3, R0, RZ, 0x8 ;  /* 0x0000000003027211 */ /* 0x000fe200078f40ff */
[----:B------:R-:W-:Y:S01]  /*00e0*/  IMAD.SHL.U32 R6, R6, 0x2, RZ ;  /* 0x0000000206067824 */ /* 0x000fe200078e00ff */
[----:B------:R-:W-:Y:S02]  /*00f0*/  LOP3.LUT R5, R4, 0xffff, RZ, 0xc0, !PT ;  /* 0x0000ffff04057812 */ /* 0x000fe400078ec0ff */
[----:B------:R-:W-:-:S02]  /*0100*/  SHF.R.S32.HI R3, RZ, 0x8, R2 ;  /* 0x00000008ff037819 */ /* 0x000fc40000011402 */
[----:B------:R-:W-:Y:S02]  /*0110*/  LEA.HI R5, R5, R4, RZ, 0x12 ;  /* 0x0000000405057211 */ /* 0x000fe400078f90ff */
[----:B------:R-:W-:Y:S02]  /*0120*/  SHF.R.S32.HI R8, RZ, 0x1f, R2 ;  /* 0x0000001fff087819 */ /* 0x000fe40000011402 */
[----:B------:R-:W-:Y:S02]  /*0130*/  LOP3.LUT R5, R5, 0xfffc, RZ, 0xc0, !PT ;  /* 0x0000fffc05057812 */ /* 0x000fe400078ec0ff */
[----:B------:R-:W-:Y:S02]  /*0140*/  LEA.HI R8, R8, R3, RZ, 0xd ;  /* 0x0000000308087211 */ /* 0x000fe400078f68ff */
[----:B------:R-:W-:Y:S01]  /*0150*/  LOP3.LUT R6, R6, 0xfe000000, RZ, 0xc0, !PT ;  /* 0xfe00000006067812 */ /* 0x000fe200078ec0ff */
[----:B------:R-:W-:Y:S01]  /*0160*/  IMAD.MOV R5, RZ, RZ, -R5 ;  /* 0x000000ffff057224 */ /* 0x000fe200078e0a05 */
[----:B------:R-:W-:-:S04]  /*0170*/  LOP3.LUT R8, R8, 0xfe000, RZ, 0xc0, !PT ;  /* 0x000fe00008087812 */ /* 0x000fc800078ec0ff */
[----:B------:R-:W-:Y:S01]  /*0180*/  PRMT R7, R5, 0x7710, RZ ;  /* 0x0000771005077816 */ /* 0x000fe200000000ff */
[----:B------:R-:W-:Y:S01]  /*0190*/  IMAD.IADD R8, R3, 0x1, -R8 ;  /* 0x0000000103087824 */ /* 0x000fe200078e0a08 */
[----:B------:R-:W-:-:S03]  /*01a0*/  LOP3.LUT R5, R2, 0xffffff00, RZ, 0xc0, !PT ;  /* 0xffffff0002057812 */ /* 0x000fc600078ec0ff */
[----:B------:R-:W-:Y:S01]  /*01b0*/  IMAD.IADD R4, R4, 0x1, R7 ;  /* 0x0000000104047824 */ /* 0x000fe200078e0207 */
[----:B------:R-:W-:-:S04]  /*01c0*/  IADD3 R5, R6, R0, -R5 ;  /* 0x0000000006057210 */ /* 0x000fc80007ffe805 */
[----:B------:R-:W-:Y:S01]  /*01d0*/  PRMT R2, R4, 0x9910, RZ ;  /* 0x0000991004027816 */ /* 0x000fe200000000ff */
[----:B------:R-:W-:-:S04]  /*01e0*/  IMAD R5, R8, 0x1000, R5 ;  /* 0x0000100008057824 */ /* 0x000fc800078e0205 */
[----:B------:R-:W-:-:S05]  /*01f0*/  IMAD R5, R2, 0x400, R5 ;  /* 0x0000040002057824 */ /* 0x000fca00078e0205 */
[----:B------:R-:W-:-:S05]  /*0200*/  IADD3 R2, R5, 0x300, RZ ;  /* 0x0000030005027810 */ /* 0x000fca0007ffe0ff */
[----:B------:R-:W-:-:S06]  /*0210*/  IMAD.WIDE R2, R2, R9, c[0x0][0x160] ;  /* 0x0000580002027625 */ /* 0x000fcc00078e0209 */
[----:B------:R-:W2:Y:S02]  /*0220*/  LDG.E.EL R2, [R2.64] ;  /* 0x0000000402027981 */ /* 0x000ea4000c2e1900 */
[C---:B--2---:R-:W-:Y:S01]  /*0230*/  PRMT R4, R2.reuse, 0x7632, R4 ;  /* 0x0000763202047816 */ /* 0x044fe20000000004 */
[----:B------:R-:W-:-:S04]  /*0240*/  IMAD.U32 R6, R2, 0x10000, RZ ;  /* 0x0001000002067824 */ /* 0x000fc800078e00ff */
[----:B------:R-:W-:Y:S02]  /*0250*/  IMAD.U32 R7, R4, 0x10000, RZ ;  /* 0x0001000004077824 */ /* 0x000fe400078e00ff */
[----:B------:R-:W-:-:S03]  /*0260*/  IMAD.WIDE R4, R0, R9, c[0x0][0x168] ;  /* 0x00005a0000047625 */ /* 0x000fc600078e0209 */
[----:B------:R-:W-:-:S05]  /*0270*/  F2FP.BF16.F32.PACK_AB R7, R7, R6 ;  /* 0x000000060707723e */ /* 0x000fca00000010ff */
[----:B------:R-:W-:Y:S01]  /*0280*/  STG.E [R4.64], R7 ;  /* 0x0000000704007986 */ /* 0x000fe2000c101904 */
[----:B------:R-:W-:Y:S05]  /*0290*/  EXIT ;  /* 0x000000000000794d */ /* 0x000fea0003800000 */
.L_x_0:
[----:B------:R-:W-:-:S00]  /*02a0*/  BRA `(.L_x_0) ;  /* 0xfffffff000007947 */ /* 0x000fc0000383ffff */
[----:B------:R-:W-:-:S00]  /*02b0*/  NOP ;  /* 0x0000000000007918 */ /* 0x000fc00000000000 */
        /* <DEDUP_REMOVED lines=12> */
.L_x_1:
